	.headerflags	@"EF_CUDA_TEXMODE_UNIFIED EF_CUDA_64BIT_ADDRESS EF_CUDA_SM89 EF_CUDA_VIRTUAL_SM(EF_CUDA_SM89)"
	.elftype	@"ET_EXEC"


//--------------------- .nv.info                  --------------------------
	.section	.nv.info,"",@"SHT_CUDA_INFO"
	.align	4


	//----- nvinfo : EIATTR_REGCOUNT
	.align		4
        /*0000*/ 	.byte	0x04, 0x2f
        /*0002*/ 	.short	(.L_1 - .L_0)
	.align		4
.L_0:
        /*0004*/ 	.word	index@(triton__0d1d2d3d45de)
        /*0008*/ 	.word	0x00000024


	//----- nvinfo : EIATTR_MAX_STACK_SIZE
	.align		4
.L_1:
        /*000c*/ 	.byte	0x04, 0x23
        /*000e*/ 	.short	(.L_3 - .L_2)
	.align		4
.L_2:
        /*0010*/ 	.word	index@(triton__0d1d2d3d45de)
        /*0014*/ 	.word	0x00000000


	//----- nvinfo : EIATTR_MIN_STACK_SIZE
	.align		4
.L_3:
        /*0018*/ 	.byte	0x04, 0x12
        /*001a*/ 	.short	(.L_5 - .L_4)
	.align		4
.L_4:
        /*001c*/ 	.word	index@(triton__0d1d2d3d45de)
        /*0020*/ 	.word	0x00000000


	//----- nvinfo : EIATTR_FRAME_SIZE
	.align		4
.L_5:
        /*0024*/ 	.byte	0x04, 0x11
        /*0026*/ 	.short	(.L_7 - .L_6)
	.align		4
.L_6:
        /*0028*/ 	.word	index@(triton__0d1d2d3d45de)
        /*002c*/ 	.word	0x00000000
.L_7:


//--------------------- .nv.info.triton__0d1d2d3d45de --------------------------
	.section	.nv.info.triton__0d1d2d3d45de,"",@"SHT_CUDA_INFO"
	.align	4


	//----- nvinfo : EIATTR_CUDA_API_VERSION
	.align		4
        /*0000*/ 	.byte	0x04, 0x37
        /*0002*/ 	.short	(.L_9 - .L_8)
.L_8:
        /*0004*/ 	.word	0x0000007b


	//----- nvinfo : EIATTR_PARAM_CBANK
	.align		4
.L_9:
        /*0008*/ 	.byte	0x04, 0x0a
        /*000a*/ 	.short	(.L_11 - .L_10)
	.align		4
.L_10:
        /*000c*/ 	.word	index@(.nv.constant0.triton__0d1d2d3d45de)
        /*0010*/ 	.short	0x0160
        /*0012*/ 	.short	0x0028


	//----- nvinfo : EIATTR_CBANK_PARAM_SIZE
	.align		4
.L_11:
        /*0014*/ 	.byte	0x03, 0x19
        /*0016*/ 	.short	0x0028


	//----- nvinfo : EIATTR_KPARAM_INFO
	.align		4
        /*0018*/ 	.byte	0x04, 0x17
        /*001a*/ 	.short	(.L_13 - .L_12)
.L_12:
        /*001c*/ 	.word	0x00000000
        /*0020*/ 	.short	0x0005
        /*0022*/ 	.short	0x0024
        /*0024*/ 	.byte	0x00, 0xf0, 0x11, 0x00


	//----- nvinfo : EIATTR_KPARAM_INFO
	.align		4
.L_13:
        /*0028*/ 	.byte	0x04, 0x17
        /*002a*/ 	.short	(.L_15 - .L_14)
.L_14:
        /*002c*/ 	.word	0x00000000
        /*0030*/ 	.short	0x0004
        /*0032*/ 	.short	0x0020
        /*0034*/ 	.byte	0x00, 0xf0, 0x11, 0x00


	//----- nvinfo : EIATTR_KPARAM_INFO
	.align		4
.L_15:
        /*0038*/ 	.byte	0x04, 0x17
        /*003a*/ 	.short	(.L_17 - .L_16)
.L_16:
        /*003c*/ 	.word	0x00000000
        /*0040*/ 	.short	0x0003
        /*0042*/ 	.short	0x0018
        /*0044*/ 	.byte	0x00, 0xf0, 0x21, 0x00


	//----- nvinfo : EIATTR_KPARAM_INFO
	.align		4
.L_17:
        /*0048*/ 	.byte	0x04, 0x17
        /*004a*/ 	.short	(.L_19 - .L_18)
.L_18:
        /*004c*/ 	.word	0x00000000
        /*0050*/ 	.short	0x0002
        /*0052*/ 	.short	0x0010
        /*0054*/ 	.byte	0x00, 0xf0, 0x21, 0x00


	//----- nvinfo : EIATTR_KPARAM_INFO
	.align		4
.L_19:
        /*0058*/ 	.byte	0x04, 0x17
        /*005a*/ 	.short	(.L_21 - .L_20)
.L_20:
        /*005c*/ 	.word	0x00000000
        /*0060*/ 	.short	0x0001
        /*0062*/ 	.short	0x0008
        /*0064*/ 	.byte	0x00, 0xf0, 0x21, 0x00


	//----- nvinfo : EIATTR_KPARAM_INFO
	.align		4
.L_21:
        /*0068*/ 	.byte	0x04, 0x17
        /*006a*/ 	.short	(.L_23 - .L_22)
.L_22:
        /*006c*/ 	.word	0x00000000
        /*0070*/ 	.short	0x0000
        /*0072*/ 	.short	0x0000
        /*0074*/ 	.byte	0x00, 0xf0, 0x21, 0x00


	//----- nvinfo : EIATTR_MAXREG_COUNT
	.align		4
.L_23:
        /*0078*/ 	.byte	0x03, 0x1b
        /*007a*/ 	.short	0x00ff


	//----- nvinfo : EIATTR_EXIT_INSTR_OFFSETS
	.align		4
        /*007c*/ 	.byte	0x04, 0x1c
        /*007e*/ 	.short	(.L_25 - .L_24)


	//   ....[0]....
.L_24:
        /*0080*/ 	.word	0x00001070


	//   ....[1]....
        /*0084*/ 	.word	0x00001090


	//----- nvinfo : EIATTR_MAX_THREADS
	.align		4
.L_25:
        /*0088*/ 	.byte	0x04, 0x05
        /*008a*/ 	.short	(.L_27 - .L_26)
.L_26:
        /*008c*/ 	.word	0x00000080
        /*0090*/ 	.word	0x00000001
        /*0094*/ 	.word	0x00000001
.L_27:


//--------------------- .nv.rel.action            --------------------------
	.section	.nv.rel.action,"",@"SHT_CUDA_RELOCINFO"
	.align	8
	.sectionentsize	8
        /*0000*/ 	.byte	0x73, 0x00, 0x00, 0x00, 0x00, 0x00, 0x00, 0x00, 0x00, 0x00, 0x00, 0x11, 0x25, 0x00, 0x05, 0x36


//--------------------- .nv.constant0.triton__0d1d2d3d45de --------------------------
	.section	.nv.constant0.triton__0d1d2d3d45de,"a",@progbits
	.align	4
.nv.constant0.triton__0d1d2d3d45de:
	.zero		392


//--------------------- .text.triton__0d1d2d3d45de --------------------------
	.section	.text.triton__0d1d2d3d45de,"ax",@progbits
	.sectioninfo	@"SHI_REGISTERS=36"
	.align	128
        .global         triton__0d1d2d3d45de
        .type           triton__0d1d2d3d45de,@function
        .size           triton__0d1d2d3d45de,(.L_x_1 - triton__0d1d2d3d45de)
        .other          triton__0d1d2d3d45de,@"STO_CUDA_ENTRY STV_DEFAULT"
triton__0d1d2d3d45de:
.text.triton__0d1d2d3d45de:
[----:B------:R-:W-:-:S02]  /*0000*/  IMAD.MOV.U32 R1, RZ, RZ, c[0x0][0x28] ;  /* 0x00000a00ff017624 */ /* 0x000fc400078e00ff */
[----:B------:R-:W-:Y:S01]  /*0010*/  IABS R5, c[0x0][0x180] ;  /* 0x0000600000057a13 */ /* 0x000fe20000000000 */
[----:B------:R-:W0:Y:S01]  /*0020*/  S2R R0, SR_TID.X ;  /* 0x0000000000007919 */ /* 0x000e220000002100 */
[----:B------:R-:W-:Y:S01]  /*0030*/  IMAD.MOV.U32 R27, RZ, RZ, 0x2 ;  /* 0x00000002ff1b7424 */ /* 0x000fe200078e00ff */
[----:B------:R-:W-:Y:S01]  /*0040*/  PRMT R25, RZ, 0x7610, R25 ;  /* 0x00007610ff197816 */ /* 0x000fe20000000019 */
[----:B------:R-:W1:Y:S01]  /*0050*/  I2F.RP R4, R5 ;  /* 0x0000000500047306 */ /* 0x000e620000209400 */
[----:B------:R-:W2:Y:S01]  /*0060*/  S2R R7, SR_CTAID.X ;  /* 0x0000000000077919 */ /* 0x000ea20000002500 */
[----:B------:R-:W-:-:S06]  /*0070*/  ULDC.64 UR4, c[0x0][0x118] ;  /* 0x0000460000047ab9 */ /* 0x000fcc0000000a00 */
[----:B-1----:R-:W1:Y:S01]  /*0080*/  MUFU.RCP R4, R4 ;  /* 0x0000000400047308 */ /* 0x002e620000001000 */
[----:B0-----:R-:W-:-:S05]  /*0090*/  IMAD.SHL.U32 R0, R0, 0x8, RZ ;  /* 0x0000000800007824 */ /* 0x001fca00078e00ff */
[----:B------:R-:W-:-:S05]  /*00a0*/  LOP3.LUT R0, R0, 0x3f8, RZ, 0xc0, !PT ;  /* 0x000003f800007812 */ /* 0x000fca00078ec0ff */
[----:B--2---:R-:W-:Y:S01]  /*00b0*/  IMAD R0, R7, 0x400, R0 ;  /* 0x0000040007007824 */ /* 0x004fe200078e0200 */
[----:B-1----:R-:W-:-:S04]  /*00c0*/  IADD3 R2, R4, 0xffffffe, RZ ;  /* 0x0ffffffe04027810 */ /* 0x002fc80007ffe0ff */
[----:B------:R0:W1:Y:S01]  /*00d0*/  F2I.FTZ.U32.TRUNC.NTZ R3, R2 ;  /* 0x0000000200037305 */ /* 0x000062000021f000 */
[C---:B------:R-:W-:Y:S02]  /*00e0*/  IADD3 R12, R0.reuse, 0x1, RZ ;  /* 0x00000001000c7810 */ /* 0x040fe40007ffe0ff */
[C---:B------:R-:W-:Y:S02]  /*00f0*/  IADD3 R11, R0.reuse, 0x2, RZ ;  /* 0x00000002000b7810 */ /* 0x040fe40007ffe0ff */
[----:B------:R-:W-:Y:S02]  /*0100*/  IABS R4, R12 ;  /* 0x0000000c00047213 */ /* 0x000fe40000000000 */
[----:B------:R-:W-:Y:S01]  /*0110*/  IABS R20, R11 ;  /* 0x0000000b00147213 */ /* 0x000fe20000000000 */
[----:B0-----:R-:W-:Y:S01]  /*0120*/  IMAD.MOV.U32 R2, RZ, RZ, RZ ;  /* 0x000000ffff027224 */ /* 0x001fe200078e00ff */
[C---:B------:R-:W-:Y:S02]  /*0130*/  IADD3 R14, R0.reuse, 0x3, RZ ;  /* 0x00000003000e7810 */ /* 0x040fe40007ffe0ff */
[----:B------:R-:W-:-:S02]  /*0140*/  IADD3 R10, R0, 0x4, RZ ;  /* 0x00000004000a7810 */ /* 0x000fc40007ffe0ff */
[----:B------:R-:W-:Y:S01]  /*0150*/  IABS R18, R14 ;  /* 0x0000000e00127213 */ /* 0x000fe20000000000 */
[--C-:B-1----:R-:W-:Y:S01]  /*0160*/  IMAD.MOV R6, RZ, RZ, -R3.reuse ;  /* 0x000000ffff067224 */ /* 0x102fe200078e0a03 */
[----:B------:R-:W-:Y:S02]  /*0170*/  IABS R22, R10 ;  /* 0x0000000a00167213 */ /* 0x000fe40000000000 */
[----:B------:R-:W-:Y:S01]  /*0180*/  IADD3 R16, R0, 0x6, RZ ;  /* 0x0000000600107810 */ /* 0x000fe20007ffe0ff */
[----:B------:R-:W-:Y:S01]  /*0190*/  IMAD R7, R6, R5, RZ ;  /* 0x0000000506077224 */ /* 0x000fe200078e02ff */
[----:B------:R-:W-:Y:S02]  /*01a0*/  IADD3 R17, R0, 0x5, RZ ;  /* 0x0000000500117810 */ /* 0x000fe40007ffe0ff */
[----:B------:R-:W-:Y:S01]  /*01b0*/  IABS R26, R16 ;  /* 0x00000010001a7213 */ /* 0x000fe20000000000 */
[----:B------:R-:W-:Y:S01]  /*01c0*/  IMAD.HI.U32 R3, R3, R7, R2 ;  /* 0x0000000703037227 */ /* 0x000fe200078e0002 */
[----:B------:R-:W-:-:S02]  /*01d0*/  IABS R24, R17 ;  /* 0x0000001100187213 */ /* 0x000fc40000000000 */
[----:B------:R-:W-:Y:S01]  /*01e0*/  IABS R28, R0 ;  /* 0x00000000001c7213 */ /* 0x000fe20000000000 */
[----:B------:R-:W-:Y:S01]  /*01f0*/  IMAD.MOV.U32 R2, RZ, RZ, R4 ;  /* 0x000000ffff027224 */ /* 0x000fe200078e0004 */
[----:B------:R-:W-:Y:S01]  /*0200*/  LOP3.LUT R12, R12, c[0x0][0x180], RZ, 0x3c, !PT ;  /* 0x000060000c0c7a12 */ /* 0x000fe200078e3cff */
[----:B------:R-:W-:Y:S01]  /*0210*/  IMAD.HI.U32 R9, R3, R20, RZ ;  /* 0x0000001403097227 */ /* 0x000fe200078e00ff */
[----:B------:R-:W-:Y:S02]  /*0220*/  LOP3.LUT R11, R11, c[0x0][0x180], RZ, 0x3c, !PT ;  /* 0x000060000b0b7a12 */ /* 0x000fe400078e3cff */
[----:B------:R-:W-:Y:S01]  /*0230*/  LOP3.LUT R14, R14, c[0x0][0x180], RZ, 0x3c, !PT ;  /* 0x000060000e0e7a12 */ /* 0x000fe200078e3cff */
[----:B------:R-:W-:Y:S01]  /*0240*/  IMAD.HI.U32 R13, R3, R2, RZ ;  /* 0x00000002030d7227 */ /* 0x000fe200078e00ff */
[----:B------:R-:W-:Y:S02]  /*0250*/  LOP3.LUT R10, R10, c[0x0][0x180], RZ, 0x3c, !PT ;  /* 0x000060000a0a7a12 */ /* 0x000fe400078e3cff */
[----:B------:R-:W-:Y:S01]  /*0260*/  LOP3.LUT R17, R17, c[0x0][0x180], RZ, 0x3c, !PT ;  /* 0x0000600011117a12 */ /* 0x000fe200078e3cff */
[----:B------:R-:W-:Y:S01]  /*0270*/  IMAD.MOV R4, RZ, RZ, -R13 ;  /* 0x000000ffff047224 */ /* 0x000fe200078e0a0d */
[----:B------:R-:W-:Y:S01]  /*0280*/  LOP3.LUT R16, R16, c[0x0][0x180], RZ, 0x3c, !PT ;  /* 0x0000600010107a12 */ /* 0x000fe200078e3cff */
[----:B------:R-:W-:-:S04]  /*0290*/  IMAD.HI.U32 R8, R3, R18, RZ ;  /* 0x0000001203087227 */ /* 0x000fc800078e00ff */
[----:B------:R-:W-:Y:S02]  /*02a0*/  IMAD R2, R5, R4, R2 ;  /* 0x0000000405027224 */ /* 0x000fe400078e0202 */
[----:B------:R-:W-:Y:S02]  /*02b0*/  IMAD.MOV R4, RZ, RZ, -R9 ;  /* 0x000000ffff047224 */ /* 0x000fe400078e0a09 */
[----:B------:R-:W-:Y:S01]  /*02c0*/  IMAD.HI.U32 R7, R3, R22, RZ ;  /* 0x0000001603077227 */ /* 0x000fe200078e00ff */
[----:B------:R-:W-:-:S03]  /*02d0*/  ISETP.GT.U32.AND P1, PT, R5, R2, PT ;  /* 0x000000020500720c */ /* 0x000fc60003f24070 */
[C---:B------:R-:W-:Y:S02]  /*02e0*/  IMAD R20, R5.reuse, R4, R20 ;  /* 0x0000000405147224 */ /* 0x040fe400078e0214 */
[----:B------:R-:W-:Y:S02]  /*02f0*/  IMAD.MOV R6, RZ, RZ, -R8 ;  /* 0x000000ffff067224 */ /* 0x000fe400078e0a08 */
[----:B------:R-:W-:Y:S01]  /*0300*/  IMAD.MOV R15, RZ, RZ, -R7 ;  /* 0x000000ffff0f7224 */ /* 0x000fe200078e0a07 */
[C---:B------:R-:W-:Y:S01]  /*0310*/  ISETP.GT.U32.AND P0, PT, R5.reuse, R20, PT ;  /* 0x000000140500720c */ /* 0x040fe20003f04070 */
[----:B------:R-:W-:Y:S02]  /*0320*/  IMAD R18, R5, R6, R18 ;  /* 0x0000000605127224 */ /* 0x000fe400078e0212 */
[----:B------:R-:W-:Y:S02]  /*0330*/  IMAD.HI.U32 R4, R3, R26, RZ ;  /* 0x0000001a03047227 */ /* 0x000fe400078e00ff */
[----:B------:R-:W-:-:S02]  /*0340*/  @!P1 IADD3 R13, R13, 0x1, RZ ;  /* 0x000000010d0d9810 */ /* 0x000fc40007ffe0ff */
[C---:B------:R-:W-:Y:S01]  /*0350*/  IMAD R22, R5.reuse, R15, R22 ;  /* 0x0000000f05167224 */ /* 0x040fe200078e0216 */
[C---:B------:R-:W-:Y:S01]  /*0360*/  ISETP.GT.U32.AND P3, PT, R5.reuse, R18, PT ;  /* 0x000000120500720c */ /* 0x040fe20003f64070 */
[--C-:B------:R-:W-:Y:S01]  /*0370*/  @!P1 IMAD.IADD R2, R2, 0x1, -R5.reuse ;  /* 0x0000000102029824 */ /* 0x100fe200078e0a05 */
[----:B------:R-:W-:Y:S01]  /*0380*/  IADD3 R15, R0, 0x7, RZ ;  /* 0x00000007000f7810 */ /* 0x000fe20007ffe0ff */
[----:B------:R-:W-:Y:S01]  /*0390*/  IMAD.MOV R23, RZ, RZ, -R4 ;  /* 0x000000ffff177224 */ /* 0x000fe200078e0a04 */
[----:B------:R-:W-:Y:S01]  /*03a0*/  ISETP.GT.U32.AND P5, PT, R5, R22, PT ;  /* 0x000000160500720c */ /* 0x000fe20003fa4070 */
[----:B------:R-:W-:Y:S01]  /*03b0*/  @!P0 IMAD.IADD R20, R20, 0x1, -R5 ;  /* 0x0000000114148824 */ /* 0x000fe200078e0a05 */
[----:B------:R-:W-:Y:S01]  /*03c0*/  ISETP.GE.U32.AND P4, PT, R2, R5, PT ;  /* 0x000000050200720c */ /* 0x000fe20003f86070 */
[C---:B------:R-:W-:Y:S01]  /*03d0*/  IMAD.HI.U32 R6, R3.reuse, R24, RZ ;  /* 0x0000001803067227 */ /* 0x040fe200078e00ff */
[----:B------:R-:W-:Y:S02]  /*03e0*/  IABS R30, R15 ;  /* 0x0000000f001e7213 */ /* 0x000fe40000000000 */
[----:B------:R-:W-:Y:S01]  /*03f0*/  ISETP.GE.U32.AND P6, PT, R20, R5, PT ;  /* 0x000000051400720c */ /* 0x000fe20003fc6070 */
[----:B------:R-:W-:Y:S01]  /*0400*/  IMAD.HI.U32 R2, R3, R28, RZ ;  /* 0x0000001c03027227 */ /* 0x000fe200078e00ff */
[----:B------:R-:W-:-:S02]  /*0410*/  @!P0 IADD3 R9, R9, 0x1, RZ ;  /* 0x0000000109098810 */ /* 0x000fc40007ffe0ff */
[----:B------:R-:W-:Y:S01]  /*0420*/  @!P3 IADD3 R8, R8, 0x1, RZ ;  /* 0x000000010808b810 */ /* 0x000fe20007ffe0ff */
[----:B------:R-:W-:Y:S01]  /*0430*/  IMAD R26, R5, R23, R26 ;  /* 0x00000017051a7224 */ /* 0x000fe200078e021a */
[----:B------:R-:W-:Y:S01]  /*0440*/  LOP3.LUT R15, R15, c[0x0][0x180], RZ, 0x3c, !PT ;  /* 0x000060000f0f7a12 */ /* 0x000fe200078e3cff */
[----:B------:R-:W-:Y:S01]  /*0450*/  IMAD.MOV R21, RZ, RZ, -R6 ;  /* 0x000000ffff157224 */ /* 0x000fe200078e0a06 */
[----:B------:R-:W-:Y:S01]  /*0460*/  @!P5 IADD3 R7, R7, 0x1, RZ ;  /* 0x000000010707d810 */ /* 0x000fe20007ffe0ff */
[----:B------:R-:W-:Y:S01]  /*0470*/  IMAD.MOV R19, RZ, RZ, -R2 ;  /* 0x000000ffff137224 */ /* 0x000fe200078e0a02 */
[----:B------:R-:W-:Y:S01]  /*0480*/  ISETP.GT.U32.AND P1, PT, R5, R26, PT ;  /* 0x0000001a0500720c */ /* 0x000fe20003f24070 */
[----:B------:R-:W-:Y:S01]  /*0490*/  IMAD.HI.U32 R3, R3, R30, RZ ;  /* 0x0000001e03037227 */ /* 0x000fe200078e00ff */
[----:B------:R-:W-:Y:S02]  /*04a0*/  @P4 IADD3 R13, R13, 0x1, RZ ;  /* 0x000000010d0d4810 */ /* 0x000fe40007ffe0ff */
[----:B------:R-:W-:Y:S01]  /*04b0*/  @P6 IADD3 R9, R9, 0x1, RZ ;  /* 0x0000000109096810 */ /* 0x000fe20007ffe0ff */
[C---:B------:R-:W-:Y:S01]  /*04c0*/  IMAD R24, R5.reuse, R21, R24 ;  /* 0x0000001505187224 */ /* 0x040fe200078e0218 */
[----:B------:R-:W-:Y:S01]  /*04d0*/  PRMT R23, RZ, 0x7610, R23 ;  /* 0x00007610ff177816 */ /* 0x000fe20000000017 */
[----:B------:R-:W-:-:S02]  /*04e0*/  IMAD R20, R5, R19, R28 ;  /* 0x0000001305147224 */ /* 0x000fc400078e021c */
[----:B------:R-:W-:Y:S01]  /*04f0*/  @!P3 IMAD.IADD R18, R18, 0x1, -R5 ;  /* 0x000000011212b824 */ /* 0x000fe200078e0a05 */
[C---:B------:R-:W-:Y:S01]  /*0500*/  ISETP.GT.U32.AND P2, PT, R5.reuse, R24, PT ;  /* 0x000000180500720c */ /* 0x040fe20003f44070 */
[----:B------:R-:W-:Y:S01]  /*0510*/  IMAD.MOV R19, RZ, RZ, -R3 ;  /* 0x000000ffff137224 */ /* 0x000fe200078e0a03 */
[C---:B------:R-:W-:Y:S01]  /*0520*/  ISETP.GT.U32.AND P0, PT, R5.reuse, R20, PT ;  /* 0x000000140500720c */ /* 0x040fe20003f04070 */
[--C-:B------:R-:W-:Y:S01]  /*0530*/  @!P5 IMAD.IADD R22, R22, 0x1, -R5.reuse ;  /* 0x000000011616d824 */ /* 0x100fe200078e0a05 */
[----:B------:R-:W-:Y:S01]  /*0540*/  ISETP.GE.U32.AND P4, PT, R18, R5, PT ;  /* 0x000000051200720c */ /* 0x000fe20003f86070 */
[C---:B------:R-:W-:Y:S01]  /*0550*/  IMAD R18, R5.reuse, R19, R30 ;  /* 0x0000001305127224 */ /* 0x040fe200078e021e */
[----:B------:R-:W-:Y:S01]  /*0560*/  @!P1 IADD3 R4, R4, 0x1, RZ ;  /* 0x0000000104049810 */ /* 0x000fe20007ffe0ff */
[----:B------:R-:W-:Y:S01]  /*0570*/  @!P1 IMAD.IADD R26, R26, 0x1, -R5 ;  /* 0x000000011a1a9824 */ /* 0x000fe200078e0a05 */
[----:B------:R-:W-:Y:S02]  /*0580*/  ISETP.GE.U32.AND P6, PT, R22, R5, PT ;  /* 0x000000051600720c */ /* 0x000fe40003fc6070 */
[----:B------:R-:W-:-:S02]  /*0590*/  ISETP.GT.U32.AND P3, PT, R5, R18, PT ;  /* 0x000000120500720c */ /* 0x000fc40003f64070 */
[-C--:B------:R-:W-:Y:S01]  /*05a0*/  ISETP.GE.U32.AND P5, PT, R26, R5.reuse, PT ;  /* 0x000000051a00720c */ /* 0x080fe20003fa6070 */
[--C-:B------:R-:W-:Y:S01]  /*05b0*/  @!P2 IMAD.IADD R24, R24, 0x1, -R5.reuse ;  /* 0x000000011818a824 */ /* 0x100fe200078e0a05 */
[----:B------:R-:W-:Y:S01]  /*05c0*/  @!P2 IADD3 R6, R6, 0x1, RZ ;  /* 0x000000010606a810 */ /* 0x000fe20007ffe0ff */
[--C-:B------:R-:W-:Y:S01]  /*05d0*/  @!P0 IMAD.IADD R20, R20, 0x1, -R5.reuse ;  /* 0x0000000114148824 */ /* 0x100fe200078e0a05 */
[----:B------:R-:W-:Y:S02]  /*05e0*/  ISETP.GE.AND P1, PT, R11, RZ, PT ;  /* 0x000000ff0b00720c */ /* 0x000fe40003f26270 */
[----:B------:R-:W-:Y:S02]  /*05f0*/  @P4 IADD3 R8, R8, 0x1, RZ ;  /* 0x0000000108084810 */ /* 0x000fe40007ffe0ff */
[----:B------:R-:W-:Y:S02]  /*0600*/  ISETP.GE.U32.AND P4, PT, R24, R5, PT ;  /* 0x000000051800720c */ /* 0x000fe40003f86070 */
[----:B------:R-:W-:Y:S01]  /*0610*/  @P6 IADD3 R7, R7, 0x1, RZ ;  /* 0x0000000107076810 */ /* 0x000fe20007ffe0ff */
[----:B------:R-:W-:Y:S01]  /*0620*/  @!P3 IMAD.IADD R18, R18, 0x1, -R5 ;  /* 0x000000011212b824 */ /* 0x000fe200078e0a05 */
[----:B------:R-:W-:-:S02]  /*0630*/  ISETP.GE.AND P6, PT, R12, RZ, PT ;  /* 0x000000ff0c00720c */ /* 0x000fc40003fc6270 */
[-C--:B------:R-:W-:Y:S02]  /*0640*/  ISETP.GE.U32.AND P2, PT, R20, R5.reuse, PT ;  /* 0x000000051400720c */ /* 0x080fe40003f46070 */
[----:B------:R-:W-:Y:S01]  /*0650*/  @P5 IADD3 R4, R4, 0x1, RZ ;  /* 0x0000000104045810 */ /* 0x000fe20007ffe0ff */
[----:B------:R-:W-:Y:S01]  /*0660*/  @!P1 IMAD.MOV R9, RZ, RZ, -R9 ;  /* 0x000000ffff099224 */ /* 0x000fe200078e0a09 */
[----:B------:R-:W-:Y:S02]  /*0670*/  ISETP.GE.U32.AND P5, PT, R18, R5, PT ;  /* 0x000000051200720c */ /* 0x000fe40003fa6070 */
[----:B------:R-:W-:Y:S02]  /*0680*/  @!P0 IADD3 R2, R2, 0x1, RZ ;  /* 0x0000000102028810 */ /* 0x000fe40007ffe0ff */
[----:B------:R-:W-:Y:S02]  /*0690*/  LOP3.LUT R12, R0, c[0x0][0x180], RZ, 0x3c, !PT ;  /* 0x00006000000c7a12 */ /* 0x000fe400078e3cff */
[----:B------:R-:W-:Y:S01]  /*06a0*/  @P4 IADD3 R6, R6, 0x1, RZ ;  /* 0x0000000106064810 */ /* 0x000fe20007ffe0ff */
[----:B------:R-:W-:Y:S01]  /*06b0*/  @!P6 IMAD.MOV R13, RZ, RZ, -R13 ;  /* 0x000000ffff0de224 */ /* 0x000fe200078e0a0d */
[----:B------:R-:W-:-:S02]  /*06c0*/  ISETP.GE.AND P0, PT, R14, RZ, PT ;  /* 0x000000ff0e00720c */ /* 0x000fc40003f06270 */
[----:B------:R-:W-:Y:S02]  /*06d0*/  @P2 IADD3 R2, R2, 0x1, RZ ;  /* 0x0000000102022810 */ /* 0x000fe40007ffe0ff */
[----:B------:R-:W-:Y:S02]  /*06e0*/  @!P3 IADD3 R3, R3, 0x1, RZ ;  /* 0x000000010303b810 */ /* 0x000fe40007ffe0ff */
[----:B------:R-:W-:Y:S02]  /*06f0*/  ISETP.GE.AND P4, PT, R12, RZ, PT ;  /* 0x000000ff0c00720c */ /* 0x000fe40003f86270 */
[----:B------:R-:W-:Y:S01]  /*0700*/  ISETP.GE.AND P6, PT, R10, RZ, PT ;  /* 0x000000ff0a00720c */ /* 0x000fe20003fc6270 */
[----:B------:R-:W-:Y:S01]  /*0710*/  IMAD.MOV.U32 R10, RZ, RZ, R4 ;  /* 0x000000ffff0a7224 */ /* 0x000fe200078e0004 */
[----:B------:R-:W-:Y:S01]  /*0720*/  ISETP.GE.AND P2, PT, R17, RZ, PT ;  /* 0x000000ff1100720c */ /* 0x000fe20003f46270 */
[----:B------:R-:W-:Y:S01]  /*0730*/  IMAD.MOV.U32 R4, RZ, RZ, R2 ;  /* 0x000000ffff047224 */ /* 0x000fe200078e0002 */
[----:B------:R-:W-:Y:S01]  /*0740*/  ISETP.GE.AND P3, PT, R16, RZ, PT ;  /* 0x000000ff1000720c */ /* 0x000fe20003f66270 */
[----:B------:R-:W-:Y:S01]  /*0750*/  @!P0 IMAD.MOV R8, RZ, RZ, -R8 ;  /* 0x000000ffff088224 */ /* 0x000fe200078e0a08 */
[----:B------:R-:W-:-:S02]  /*0760*/  ISETP.GE.AND P1, PT, R15, RZ, PT ;  /* 0x000000ff0f00720c */ /* 0x000fc40003f26270 */
[----:B------:R-:W-:Y:S02]  /*0770*/  @P5 IADD3 R3, R3, 0x1, RZ ;  /* 0x0000000103035810 */ /* 0x000fe40007ffe0ff */
[----:B------:R-:W-:Y:S01]  /*0780*/  ISETP.NE.AND P5, PT, RZ, c[0x0][0x180], PT ;  /* 0x00006000ff007a0c */ /* 0x000fe20003fa5270 */
[----:B------:R-:W-:Y:S01]  /*0790*/  @!P4 IMAD.MOV R4, RZ, RZ, -R4 ;  /* 0x000000ffff04c224 */ /* 0x000fe200078e0a04 */
[----:B------:R-:W-:Y:S01]  /*07a0*/  LOP3.LUT R5, RZ, c[0x0][0x180], RZ, 0x33, !PT ;  /* 0x00006000ff057a12 */ /* 0x000fe200078e33ff */
[----:B------:R-:W-:Y:S01]  /*07b0*/  IMAD.MOV.U32 R12, RZ, RZ, R3 ;  /* 0x000000ffff0c7224 */ /* 0x000fe200078e0003 */
[----:B------:R-:W-:Y:S01]  /*07c0*/  ISETP.GE.AND P0, PT, R0, c[0x0][0x184], PT ;  /* 0x0000610000007a0c */ /* 0x000fe20003f06270 */
[----:B------:R-:W-:Y:S01]  /*07d0*/  @!P6 IMAD.MOV R7, RZ, RZ, -R7 ;  /* 0x000000ffff07e224 */ /* 0x000fe200078e0a07 */
[C---:B------:R-:W-:Y:S01]  /*07e0*/  SEL R2, R5.reuse, R13, !P5 ;  /* 0x0000000d05027207 */ /* 0x040fe20006800000 */
[----:B------:R-:W-:Y:S01]  /*07f0*/  @!P2 IMAD.MOV R6, RZ, RZ, -R6 ;  /* 0x000000ffff06a224 */ /* 0x000fe200078e0a06 */
[C---:B------:R-:W-:Y:S01]  /*0800*/  SEL R14, R5.reuse, R9, !P5 ;  /* 0x00000009050e7207 */ /* 0x040fe20006800000 */
[----:B------:R-:W-:Y:S01]  /*0810*/  @!P3 IMAD.MOV R10, RZ, RZ, -R10 ;  /* 0x000000ffff0ab224 */ /* 0x000fe200078e0a0a */
[C---:B------:R-:W-:Y:S01]  /*0820*/  SEL R16, R5.reuse, R8, !P5 ;  /* 0x0000000805107207 */ /* 0x040fe20006800000 */
[----:B------:R-:W-:Y:S01]  /*0830*/  @!P1 IMAD.MOV R12, RZ, RZ, -R12 ;  /* 0x000000ffff0c9224 */ /* 0x000fe200078e0a0c */
[C---:B------:R-:W-:Y:S01]  /*0840*/  SEL R4, R5.reuse, R4, !P5 ;  /* 0x0000000405047207 */ /* 0x040fe20006800000 */
[----:B------:R-:W-:Y:S01]  /*0850*/  IMAD.HI R9, R2, 0x66666667, RZ ;  /* 0x6666666702097827 */ /* 0x000fe200078e02ff */
[----:B------:R-:W-:-:S02]  /*0860*/  SEL R28, R5, R7, !P5 ;  /* 0x00000007051c7207 */ /* 0x000fc40006800000 */
[C---:B------:R-:W-:Y:S01]  /*0870*/  SEL R8, R5.reuse, R6, !P5 ;  /* 0x0000000605087207 */ /* 0x040fe20006800000 */
[----:B------:R-:W-:Y:S01]  /*0880*/  IMAD.HI R11, R14, 0x66666667, RZ ;  /* 0x666666670e0b7827 */ /* 0x000fe200078e02ff */
[C---:B------:R-:W-:Y:S02]  /*0890*/  SEL R3, R5.reuse, R10, !P5 ;  /* 0x0000000a05037207 */ /* 0x040fe40006800000 */
[----:B------:R-:W-:Y:S01]  /*08a0*/  SEL R5, R5, R12, !P5 ;  /* 0x0000000c05057207 */ /* 0x000fe20006800000 */
[----:B------:R-:W-:Y:S01]  /*08b0*/  IMAD.HI R6, R4, 0x66666667, RZ ;  /* 0x6666666704067827 */ /* 0x000fe200078e02ff */
[----:B------:R-:W-:Y:S02]  /*08c0*/  SHF.R.U32.HI R10, RZ, 0x1f, R9 ;  /* 0x0000001fff0a7819 */ /* 0x000fe40000011609 */
[----:B------:R-:W-:Y:S01]  /*08d0*/  SHF.R.U32.HI R12, RZ, 0x1f, R11 ;  /* 0x0000001fff0c7819 */ /* 0x000fe2000001160b */
[----:B------:R-:W-:Y:S01]  /*08e0*/  IMAD.HI R18, R3, 0x66666667, RZ ;  /* 0x6666666703127827 */ /* 0x000fe200078e02ff */
[----:B------:R-:W-:-:S02]  /*08f0*/  LEA.HI.SX32 R9, R9, R10, 0x19 ;  /* 0x0000000a09097211 */ /* 0x000fc400078fcaff */
[----:B------:R-:W-:Y:S01]  /*0900*/  LEA.HI.SX32 R11, R11, R12, 0x19 ;  /* 0x0000000c0b0b7211 */ /* 0x000fe200078fcaff */
[----:B------:R-:W-:Y:S01]  /*0910*/  IMAD.HI R20, R5, 0x66666667, RZ ;  /* 0x6666666705147827 */ /* 0x000fe200078e02ff */
[----:B------:R-:W-:Y:S02]  /*0920*/  SHF.R.U32.HI R19, RZ, 0x1f, R18 ;  /* 0x0000001fff137819 */ /* 0x000fe40000011612 */
[----:B------:R-:W-:Y:S01]  /*0930*/  SHF.R.U32.HI R7, RZ, 0x1f, R6 ;  /* 0x0000001fff077819 */ /* 0x000fe20000011606 */
[----:B------:R-:W-:Y:S01]  /*0940*/  IMAD.HI R10, R28, 0x66666667, RZ ;  /* 0x666666671c0a7827 */ /* 0x000fe200078e02ff */
[----:B------:R-:W-:Y:S02]  /*0950*/  SHF.R.U32.HI R21, RZ, 0x1f, R20 ;  /* 0x0000001fff157819 */ /* 0x000fe40000011614 */
[----:B------:R-:W-:Y:S01]  /*0960*/  LEA.HI.SX32 R18, R18, R19, 0x19 ;  /* 0x0000001312127211 */ /* 0x000fe200078fcaff */
[----:B------:R-:W-:Y:S01]  /*0970*/  IMAD.HI R13, R16, 0x66666667, RZ ;  /* 0x66666667100d7827 */ /* 0x000fe200078e02ff */
[----:B------:R-:W-:-:S02]  /*0980*/  LEA.HI.SX32 R7, R6, R7, 0x19 ;  /* 0x0000000706077211 */ /* 0x000fc400078fcaff */
[----:B------:R-:W-:Y:S01]  /*0990*/  SHF.R.U32.HI R15, RZ, 0x1f, R10 ;  /* 0x0000001fff0f7819 */ /* 0x000fe2000001160a */
[----:B------:R-:W-:Y:S01]  /*09a0*/  IMAD.HI R12, R8, 0x66666667, RZ ;  /* 0x66666667080c7827 */ /* 0x000fe200078e02ff */
[----:B------:R-:W-:Y:S02]  /*09b0*/  LEA.HI.SX32 R20, R20, R21, 0x19 ;  /* 0x0000001514147211 */ /* 0x000fe400078fcaff */
[----:B------:R-:W-:Y:S01]  /*09c0*/  SHF.R.U32.HI R6, RZ, 0x1f, R13 ;  /* 0x0000001fff067819 */ /* 0x000fe2000001160d */
[----:B------:R-:W-:Y:S01]  /*09d0*/  IMAD R18, R18, -0x140, R3 ;  /* 0xfffffec012127824 */ /* 0x000fe200078e0203 */
[----:B------:R-:W-:Y:S01]  /*09e0*/  SHF.R.U32.HI R17, RZ, 0x1f, R12 ;  /* 0x0000001fff117819 */ /* 0x000fe2000001160c */
[----:B------:R-:W-:Y:S01]  /*09f0*/  IMAD R20, R20, -0x140, R5 ;  /* 0xfffffec014147824 */ /* 0x000fe200078e0205 */
[----:B------:R-:W-:Y:S01]  /*0a00*/  LEA.HI.SX32 R15, R10, R15, 0x19 ;  /* 0x0000000f0a0f7211 */ /* 0x000fe200078fcaff */
[----:B------:R-:W-:Y:S01]  /*0a10*/  IMAD R10, R7, -0x140, R4 ;  /* 0xfffffec0070a7824 */ /* 0x000fe200078e0204 */
[----:B------:R-:W-:Y:S01]  /*0a20*/  LEA.HI.SX32 R13, R13, R6, 0x19 ;  /* 0x000000060d0d7211 */ /* 0x000fe200078fcaff */
[----:B------:R-:W-:Y:S01]  /*0a30*/  CS2R R4, SRZ ;  /* 0x0000000000047805 */ /* 0x000fe2000001ff00 */
[----:B------:R-:W-:Y:S01]  /*0a40*/  LEA.HI.SX32 R17, R12, R17, 0x19 ;  /* 0x000000110c117211 */ /* 0x000fe200078fcaff */
[----:B------:R-:W-:Y:S01]  /*0a50*/  IMAD R12, R9, -0x140, R2 ;  /* 0xfffffec0090c7824 */ /* 0x000fe200078e0202 */
[----:B------:R-:W-:Y:S01]  /*0a60*/  CS2R R6, SRZ ;  /* 0x0000000000067805 */ /* 0x000fe2000001ff00 */
[----:B------:R-:W-:Y:S01]  /*0a70*/  IMAD.WIDE R2, R0, R27, c[0x0][0x160] ;  /* 0x0000580000027625 */ /* 0x000fe200078e021b */
[----:B------:R-:W-:-:S03]  /*0a80*/  PRMT R24, RZ, 0x7610, R24 ;  /* 0x00007610ff187816 */ /* 0x000fc60000000018 */
[-C--:B------:R-:W-:Y:S01]  /*0a90*/  IMAD.WIDE R30, R18, R27.reuse, c[0x0][0x168] ;  /* 0x00005a00121e7625 */ /* 0x080fe200078e021b */
[----:B------:R-:W2:Y:S03]  /*0aa0*/  @!P0 LDG.E.EL.128 R4, [R2.64] ;  /* 0x0000000402048981 */ /* 0x000ea6000c2e1d00 */
[-C--:B------:R-:W-:Y:S01]  /*0ab0*/  IMAD.WIDE R32, R20, R27.reuse, c[0x0][0x168] ;  /* 0x00005a0014207625 */ /* 0x080fe200078e021b */
[----:B------:R0:W3:Y:S03]  /*0ac0*/  @!P0 LDG.E.EL.U16 R25, [R30.64] ;  /* 0x000000041e198981 */ /* 0x0000e6000c2e1500 */
[----:B------:R-:W-:Y:S01]  /*0ad0*/  IMAD R28, R15, -0x140, R28 ;  /* 0xfffffec00f1c7824 */ /* 0x000fe200078e021c */
[----:B------:R1:W4:Y:S01]  /*0ae0*/  @!P0 LDG.E.EL.U16 R24, [R32.64] ;  /* 0x0000000420188981 */ /* 0x000322000c2e1500 */
[----:B------:R-:W-:Y:S01]  /*0af0*/  IMAD R14, R11, -0x140, R14 ;  /* 0xfffffec00b0e7824 */ /* 0x000fe200078e020e */
[----:B------:R-:W-:Y:S01]  /*0b00*/  PRMT R20, RZ, 0x7610, R20 ;  /* 0x00007610ff147816 */ /* 0x000fe20000000014 */
[----:B------:R-:W-:Y:S01]  /*0b10*/  IMAD R16, R13, -0x140, R16 ;  /* 0xfffffec00d107824 */ /* 0x000fe200078e0210 */
[----:B------:R-:W-:Y:S01]  /*0b20*/  PRMT R19, RZ, 0x7610, R19 ;  /* 0x00007610ff137816 */ /* 0x000fe20000000013 */
[----:B------:R-:W-:Y:S01]  /*0b30*/  IMAD.WIDE R10, R10, R27, c[0x0][0x168] ;  /* 0x00005a000a0a7625 */ /* 0x000fe200078e021b */
[----:B------:R-:W-:-:S03]  /*0b40*/  PRMT R18, RZ, 0x7610, R18 ;  /* 0x00007610ff127816 */ /* 0x000fc60000000012 */
[----:B------:R-:W-:Y:S01]  /*0b50*/  IMAD R8, R17, -0x140, R8 ;  /* 0xfffffec011087824 */ /* 0x000fe200078e0208 */
[----:B------:R-:W-:Y:S01]  /*0b60*/  PRMT R22, RZ, 0x7610, R22 ;  /* 0x00007610ff167816 */ /* 0x000fe20000000016 */
[-C--:B------:R-:W-:Y:S01]  /*0b70*/  IMAD.WIDE R12, R12, R27.reuse, c[0x0][0x168] ;  /* 0x00005a000c0c7625 */ /* 0x080fe200078e021b */
[----:B------:R-:W-:Y:S01]  /*0b80*/  PRMT R21, RZ, 0x7610, R21 ;  /* 0x00007610ff157816 */ /* 0x000fe20000000015 */
[----:B------:R5:W4:Y:S02]  /*0b90*/  @!P0 LDG.E.EL.U16 R23, [R10.64] ;  /* 0x000000040a178981 */ /* 0x000b24000c2e1500 */
[-C--:B------:R-:W-:Y:S02]  /*0ba0*/  IMAD.WIDE R28, R28, R27.reuse, c[0x0][0x168] ;  /* 0x00005a001c1c7625 */ /* 0x080fe400078e021b */
[----:B------:R0:W4:Y:S02]  /*0bb0*/  @!P0 LDG.E.EL.U16 R20, [R12.64] ;  /* 0x000000040c148981 */ /* 0x000124000c2e1500 */
[----:B------:R-:W-:-:S02]  /*0bc0*/  IMAD.WIDE R14, R14, R27, c[0x0][0x168] ;  /* 0x00005a000e0e7625 */ /* 0x000fc400078e021b */
[----:B------:R0:W4:Y:S02]  /*0bd0*/  @!P0 LDG.E.EL.U16 R19, [R28.64] ;  /* 0x000000041c138981 */ /* 0x000124000c2e1500 */
[-C--:B------:R-:W-:Y:S01]  /*0be0*/  IMAD.WIDE R16, R16, R27.reuse, c[0x0][0x168] ;  /* 0x00005a0010107625 */ /* 0x080fe200078e021b */
[----:B-----5:R-:W-:Y:S01]  /*0bf0*/  CS2R R10, SRZ ;  /* 0x00000000000a7805 */ /* 0x020fe2000001ff00 */
[----:B------:R5:W4:Y:S02]  /*0c00*/  @!P0 LDG.E.EL.U16 R18, [R14.64] ;  /* 0x000000040e128981 */ /* 0x000b24000c2e1500 */
[-C--:B-1----:R-:W-:Y:S02]  /*0c10*/  IMAD.WIDE R32, R8, R27.reuse, c[0x0][0x168] ;  /* 0x00005a0008207625 */ /* 0x082fe400078e021b */
[----:B------:R-:W-:Y:S01]  /*0c20*/  CS2R R8, SRZ ;  /* 0x0000000000087805 */ /* 0x000fe2000001ff00 */
[----:B------:R2:W4:Y:S01]  /*0c30*/  @!P0 LDG.E.EL.U16 R22, [R16.64] ;  /* 0x0000000410168981 */ /* 0x000522000c2e1500 */
[----:B0-----:R-:W-:-:S03]  /*0c40*/  IMAD.WIDE R30, R0, R27, c[0x0][0x170] ;  /* 0x00005c00001e7625 */ /* 0x001fc600078e021b */
[----:B------:R-:W4:Y:S01]  /*0c50*/  @!P0 LDG.E.EL.U16 R21, [R32.64] ;  /* 0x0000000420158981 */ /* 0x000f22000c2e1500 */
[----:B------:R-:W-:Y:S01]  /*0c60*/  CS2R R12, SRZ ;  /* 0x00000000000c7805 */ /* 0x000fe2000001ff00 */
[----:B-----5:R-:W-:Y:S02]  /*0c70*/  CS2R R14, SRZ ;  /* 0x00000000000e7805 */ /* 0x020fe4000001ff00 */
[----:B------:R-:W5:Y:S01]  /*0c80*/  @!P0 LDG.E.EL.128 R8, [R30.64] ;  /* 0x000000041e088981 */ /* 0x000f62000c2e1d00 */
[----:B------:R-:W-:-:S05]  /*0c90*/  IMAD.WIDE R26, R0, R27, c[0x0][0x178] ;  /* 0x00005e00001a7625 */ /* 0x000fca00078e021b */
[----:B------:R-:W5:Y:S01]  /*0ca0*/  @!P0 LDG.E.EL.128 R12, [R26.64] ;  /* 0x000000041a0c8981 */ /* 0x000f62000c2e1d00 */
[--C-:B--2---:R-:W-:Y:S02]  /*0cb0*/  HADD2.F32 R16, -RZ, R4.reuse.H1_H1 ;  /* 0x30000004ff107230 */ /* 0x104fe40000004100 */
[----:B------:R-:W-:Y:S02]  /*0cc0*/  HADD2.F32 R28, -RZ, R4.H0_H0 ;  /* 0x20000004ff1c7230 */ /* 0x000fe40000004100 */
[----:B---3--:R-:W-:Y:S02]  /*0cd0*/  HADD2.F32 R4, -RZ, R25.H0_H0 ;  /* 0x20000019ff047230 */ /* 0x008fe40000004100 */
[--C-:B------:R-:W-:Y:S02]  /*0ce0*/  HADD2.F32 R0, -RZ, R7.reuse.H1_H1 ;  /* 0x30000007ff007230 */ /* 0x100fe40000004100 */
[----:B----4-:R-:W-:Y:S02]  /*0cf0*/  HADD2.F32 R25, -RZ, R24.H0_H0 ;  /* 0x20000018ff197230 */ /* 0x010fe40000004100 */
[----:B------:R-:W-:-:S02]  /*0d00*/  HADD2.F32 R29, -RZ, R7.H0_H0 ;  /* 0x20000007ff1d7230 */ /* 0x000fc40000004100 */
[--C-:B------:R-:W-:Y:S02]  /*0d10*/  HADD2.F32 R7, -RZ, R5.reuse.H1_H1 ;  /* 0x30000005ff077230 */ /* 0x100fe40000004100 */
[----:B------:R-:W-:Y:S01]  /*0d20*/  HADD2.F32 R17, -RZ, R5.H0_H0 ;  /* 0x20000005ff117230 */ /* 0x000fe20000004100 */
[----:B------:R-:W-:Y:S01]  /*0d30*/  FADD R0, R0, R25 ;  /* 0x0000001900007221 */ /* 0x000fe20000000000 */
[----:B------:R-:W-:Y:S02]  /*0d40*/  HADD2.F32 R5, -RZ, R23.H0_H0 ;  /* 0x20000017ff057230 */ /* 0x000fe40000004100 */
[--C-:B------:R-:W-:Y:S02]  /*0d50*/  HADD2.F32 R23, -RZ, R6.reuse.H1_H1 ;  /* 0x30000006ff177230 */ /* 0x100fe40000004100 */
[----:B------:R-:W-:Y:S02]  /*0d60*/  HADD2.F32 R6, -RZ, R6.H0_H0 ;  /* 0x20000006ff067230 */ /* 0x000fe40000004100 */
[----:B------:R-:W-:-:S02]  /*0d70*/  HADD2.F32 R25, -RZ, R20.H0_H0 ;  /* 0x20000014ff197230 */ /* 0x000fc40000004100 */
[----:B------:R-:W-:Y:S02]  /*0d80*/  HADD2.F32 R19, -RZ, R19.H0_H0 ;  /* 0x20000013ff137230 */ /* 0x000fe40000004100 */
[----:B------:R-:W-:Y:S01]  /*0d90*/  HADD2.F32 R18, -RZ, R18.H0_H0 ;  /* 0x20000012ff127230 */ /* 0x000fe20000004100 */
[----:B------:R-:W-:Y:S02]  /*0da0*/  FADD R25, R16, R25 ;  /* 0x0000001910197221 */ /* 0x000fe40000000000 */
[----:B------:R-:W-:Y:S01]  /*0db0*/  FADD R19, R6, R19 ;  /* 0x0000001306137221 */ /* 0x000fe20000000000 */
[----:B------:R-:W-:Y:S01]  /*0dc0*/  HADD2.F32 R22, -RZ, R22.H0_H0 ;  /* 0x20000016ff167230 */ /* 0x000fe20000004100 */
[----:B------:R-:W-:Y:S01]  /*0dd0*/  FADD R18, R17, R18 ;  /* 0x0000001211127221 */ /* 0x000fe20000000000 */
[----:B------:R-:W-:-:S03]  /*0de0*/  HADD2.F32 R20, -RZ, R21.H0_H0 ;  /* 0x20000015ff147230 */ /* 0x000fc60000004100 */
[----:B------:R-:W-:Y:S01]  /*0df0*/  FADD R22, R7, R22 ;  /* 0x0000001607167221 */ /* 0x000fe20000000000 */
[----:B-----5:R-:W-:Y:S02]  /*0e00*/  HADD2.F32 R6, -RZ, R8.H0_H0 ;  /* 0x20000008ff067230 */ /* 0x020fe40000004100 */
[----:B------:R-:W-:Y:S01]  /*0e10*/  HADD2.F32 R16, -RZ, R10.H0_H0 ;  /* 0x2000000aff107230 */ /* 0x000fe20000004100 */
[----:B------:R-:W-:Y:S01]  /*0e20*/  FADD R23, R23, R20 ;  /* 0x0000001417177221 */ /* 0x000fe20000000000 */
[----:B------:R-:W-:Y:S02]  /*0e30*/  HADD2.F32 R8, -RZ, R8.H1_H1 ;  /* 0x30000008ff087230 */ /* 0x000fe40000004100 */
[----:B------:R-:W-:Y:S02]  /*0e40*/  HADD2.F32 R10, -RZ, R10.H1_H1 ;  /* 0x3000000aff0a7230 */ /* 0x000fe40000004100 */
[----:B------:R-:W-:Y:S01]  /*0e50*/  HADD2.F32 R17, -RZ, R11.H0_H0 ;  /* 0x2000000bff117230 */ /* 0x000fe20000004100 */
[----:B------:R-:W-:Y:S01]  /*0e60*/  FADD R4, R29, R4 ;  /* 0x000000041d047221 */ /* 0x000fe20000000000 */
[----:B------:R-:W-:Y:S01]  /*0e70*/  HADD2.F32 R7, -RZ, R9.H0_H0 ;  /* 0x20000009ff077230 */ /* 0x000fe20000004100 */
[----:B------:R-:W-:Y:S01]  /*0e80*/  FADD R5, R28, R5 ;  /* 0x000000051c057221 */ /* 0x000fe20000000000 */
[----:B------:R-:W-:Y:S01]  /*0e90*/  HADD2.F32 R11, -RZ, R11.H1_H1 ;  /* 0x3000000bff0b7230 */ /* 0x000fe20000004100 */
[----:B------:R-:W-:Y:S01]  /*0ea0*/  FFMA R25, R8, 0.125, R25 ;  /* 0x3e00000008197823 */ /* 0x000fe20000000019 */
[----:B------:R-:W-:Y:S01]  /*0eb0*/  HADD2.F32 R9, -RZ, R9.H1_H1 ;  /* 0x30000009ff097230 */ /* 0x000fe20000004100 */
[----:B------:R-:W-:Y:S01]  /*0ec0*/  FFMA R23, R10, 0.125, R23 ;  /* 0x3e0000000a177823 */ /* 0x000fe20000000017 */
[----:B------:R-:W-:Y:S01]  /*0ed0*/  FFMA R5, R6, 0.125, R5 ;  /* 0x3e00000006057823 */ /* 0x000fe20000000005 */
[----:B------:R-:W-:Y:S01]  /*0ee0*/  FFMA R18, R7, 0.125, R18 ;  /* 0x3e00000007127823 */ /* 0x000fe20000000012 */
[----:B------:R-:W-:Y:S01]  /*0ef0*/  FFMA R8, R11, 0.125, R0 ;  /* 0x3e0000000b087823 */ /* 0x000fe20000000000 */
[----:B------:R-:W-:Y:S01]  /*0f00*/  FFMA R10, R17, 0.125, R4 ;  /* 0x3e000000110a7823 */ /* 0x000fe20000000004 */
[----:B------:R-:W-:-:S02]  /*0f10*/  HADD2.F32 R0, -RZ, R12.H1_H1 ;  /* 0x3000000cff007230 */ /* 0x000fc40000004100 */
[----:B------:R-:W-:Y:S02]  /*0f20*/  HADD2.F32 R4, -RZ, R13.H1_H1 ;  /* 0x3000000dff047230 */ /* 0x000fe40000004100 */
[----:B------:R-:W-:Y:S02]  /*0f30*/  HADD2.F32 R6, -RZ, R14.H1_H1 ;  /* 0x3000000eff067230 */ /* 0x000fe40000004100 */
[----:B------:R-:W-:Y:S01]  /*0f40*/  HADD2.F32 R7, -RZ, R15.H1_H1 ;  /* 0x3000000fff077230 */ /* 0x000fe20000004100 */
[----:B------:R-:W-:Y:S01]  /*0f50*/  FFMA R9, R9, 0.125, R22 ;  /* 0x3e00000009097823 */ /* 0x000fe20000000016 */
[----:B------:R-:W-:Y:S01]  /*0f60*/  HADD2.F32 R12, -RZ, R12.H0_H0 ;  /* 0x2000000cff0c7230 */ /* 0x000fe20000004100 */
[----:B------:R-:W-:Y:S01]  /*0f70*/  FFMA R19, R16, 0.125, R19 ;  /* 0x3e00000010137823 */ /* 0x000fe20000000013 */
[----:B------:R-:W-:Y:S02]  /*0f80*/  HADD2.F32 R13, -RZ, R13.H0_H0 ;  /* 0x2000000dff0d7230 */ /* 0x000fe40000004100 */
[----:B------:R-:W-:-:S02]  /*0f90*/  HADD2.F32 R14, -RZ, R14.H0_H0 ;  /* 0x2000000eff0e7230 */ /* 0x000fc40000004100 */
[----:B------:R-:W-:Y:S01]  /*0fa0*/  HADD2.F32 R15, -RZ, R15.H0_H0 ;  /* 0x2000000fff0f7230 */ /* 0x000fe20000004100 */
[----:B------:R-:W-:Y:S01]  /*0fb0*/  FADD R5, R12, R5 ;  /* 0x000000050c057221 */ /* 0x000fe20000000000 */
[----:B------:R-:W-:Y:S01]  /*0fc0*/  FADD R0, R0, R25 ;  /* 0x0000001900007221 */ /* 0x000fe20000000000 */
[----:B------:R-:W-:Y:S01]  /*0fd0*/  FADD R13, R13, R18 ;  /* 0x000000120d0d7221 */ /* 0x000fe20000000000 */
[----:B------:R-:W-:Y:S01]  /*0fe0*/  FADD R4, R4, R9 ;  /* 0x0000000904047221 */ /* 0x000fe20000000000 */
[----:B------:R-:W-:Y:S01]  /*0ff0*/  FADD R14, R14, R19 ;  /* 0x000000130e0e7221 */ /* 0x000fe20000000000 */
[----:B------:R-:W-:Y:S01]  /*1000*/  FADD R23, R6, R23 ;  /* 0x0000001706177221 */ /* 0x000fe20000000000 */
[----:B------:R-:W-:Y:S01]  /*1010*/  FADD R10, R15, R10 ;  /* 0x0000000a0f0a7221 */ /* 0x000fe20000000000 */
[----:B------:R-:W-:Y:S01]  /*1020*/  FADD R7, R7, R8 ;  /* 0x0000000807077221 */ /* 0x000fe20000000000 */
[----:B------:R-:W-:Y:S02]  /*1030*/  F2FP.F16.F32.PACK_AB R12, R0, R5 ;  /* 0x00000005000c723e */ /* 0x000fe400000000ff */
[----:B------:R-:W-:-:S02]  /*1040*/  F2FP.F16.F32.PACK_AB R13, R4, R13 ;  /* 0x0000000d040d723e */ /* 0x000fc400000000ff */
[----:B------:R-:W-:Y:S02]  /*1050*/  F2FP.F16.F32.PACK_AB R14, R23, R14 ;  /* 0x0000000e170e723e */ /* 0x000fe400000000ff */
[----:B------:R-:W-:Y:S01]  /*1060*/  F2FP.F16.F32.PACK_AB R15, R7, R10 ;  /* 0x0000000a070f723e */ /* 0x000fe200000000ff */
[----:B------:R-:W-:Y:S06]  /*1070*/  @P0 EXIT ;  /* 0x000000000000094d */ /* 0x000fec0003800000 */
[----:B------:R-:W-:Y:S01]  /*1080*/  STG.E.128 [R2.64], R12 ;  /* 0x0000000c02007986 */ /* 0x000fe2000c101d04 */
[----:B------:R-:W-:Y:S05]  /*1090*/  EXIT ;  /* 0x000000000000794d */ /* 0x000fea0003800000 */
.L_x_0:
[----:B------:R-:W-:-:S00]  /*10a0*/  BRA `(.L_x_0) ;  /* 0xfffffff000007947 */ /* 0x000fc0000383ffff */
[----:B------:R-:W-:-:S00]  /*10b0*/  NOP ;  /* 0x0000000000007918 */ /* 0x000fc00000000000 */
        /* <DEDUP_REMOVED lines=12> */
.L_x_1:
